//
// Generated by NVIDIA NVVM Compiler
//
// Compiler Build ID: CL-36424714
// Cuda compilation tools, release 13.0, V13.0.88
// Based on NVVM 20.0.0
//

.version 9.0
.target sm_100
.address_size 64

	// .globl	_Z17gemm_tiled_kernelPKfS0_Pfi
// _ZZ17gemm_tiled_kernelPKfS0_PfiE3s_A has been demoted
// _ZZ17gemm_tiled_kernelPKfS0_PfiE3s_B has been demoted

.visible .entry _Z17gemm_tiled_kernelPKfS0_Pfi(
	.param .u64 .ptr .align 1 _Z17gemm_tiled_kernelPKfS0_Pfi_param_0,
	.param .u64 .ptr .align 1 _Z17gemm_tiled_kernelPKfS0_Pfi_param_1,
	.param .u64 .ptr .align 1 _Z17gemm_tiled_kernelPKfS0_Pfi_param_2,
	.param .u32 _Z17gemm_tiled_kernelPKfS0_Pfi_param_3
)
{
	.reg .pred 	%p<9>;
	.reg .b32 	%r<106>;
	.reg .b32 	%f<368>;
	.reg .b64 	%rd<40>;
	// demoted variable
	.shared .align 4 .b8 _ZZ17gemm_tiled_kernelPKfS0_PfiE3s_A[1024];
	// demoted variable
	.shared .align 4 .b8 _ZZ17gemm_tiled_kernelPKfS0_PfiE3s_B[1024];
	ld.param.u32 	%r32, [_Z17gemm_tiled_kernelPKfS0_Pfi_param_3];
	mov.u32 	%r1, %tid.x;
	mov.u32 	%r2, %tid.y;
	mov.u32 	%r33, %ctaid.x;
	shl.b32 	%r34, %r33, 4;
	add.s32 	%r3, %r34, %r1;
	mov.u32 	%r35, %ctaid.y;
	shl.b32 	%r4, %r35, 4;
	add.s32 	%r5, %r4, %r2;
	shr.s32 	%r36, %r32, 31;
	shr.u32 	%r37, %r36, 28;
	add.s32 	%r38, %r32, %r37;
	shr.s32 	%r6, %r38, 4;
	setp.lt.s32 	%p1, %r32, 16;
	mov.f32 	%f367, 0f00000000;
	@%p1 bra 	$L__BB0_9;
	mad.lo.s32 	%r102, %r32, %r3, %r2;
	shl.b32 	%r40, %r1, 6;
	mov.u32 	%r41, _ZZ17gemm_tiled_kernelPKfS0_PfiE3s_A;
	add.s32 	%r8, %r41, %r40;
	add.s32 	%r42, %r6, -1;
	setp.lt.u32 	%p2, %r42, 3;
	mov.f32 	%f367, 0f00000000;
	mov.b32 	%r105, 0;
	@%p2 bra 	$L__BB0_4;
	and.b32  	%r105, %r6, 134217724;
	neg.s32 	%r103, %r105;
	add.s32 	%r44, %r1, 48;
	mad.lo.s32 	%r45, %r32, %r44, %r2;
	add.s32 	%r101, %r45, %r4;
	add.s32 	%r46, %r1, 32;
	mad.lo.s32 	%r47, %r32, %r46, %r2;
	add.s32 	%r100, %r47, %r4;
	add.s32 	%r48, %r1, 16;
	mad.lo.s32 	%r49, %r32, %r48, %r2;
	add.s32 	%r99, %r49, %r4;
	mad.lo.s32 	%r50, %r1, %r32, %r2;
	add.s32 	%r98, %r50, %r4;
	mov.f32 	%f367, 0f00000000;
$L__BB0_3:
	.pragma "nounroll";
	ld.param.u64 	%rd36, [_Z17gemm_tiled_kernelPKfS0_Pfi_param_1];
	ld.param.u64 	%rd33, [_Z17gemm_tiled_kernelPKfS0_Pfi_param_0];
	cvta.to.global.u64 	%rd4, %rd33;
	mul.wide.s32 	%rd5, %r102, 4;
	add.s64 	%rd6, %rd4, %rd5;
	ld.global.f32 	%f14, [%rd6];
	shl.b32 	%r52, %r2, 2;
	add.s32 	%r53, %r8, %r52;
	st.shared.f32 	[%r53], %f14;
	cvta.to.global.u64 	%rd7, %rd36;
	mul.wide.u32 	%rd8, %r98, 4;
	add.s64 	%rd9, %rd7, %rd8;
	ld.global.f32 	%f15, [%rd9];
	mov.u32 	%r55, _ZZ17gemm_tiled_kernelPKfS0_PfiE3s_B;
	add.s32 	%r56, %r55, %r52;
	add.s32 	%r57, %r56, %r40;
	st.shared.f32 	[%r57], %f15;
	bar.sync 	0;
	ld.shared.f32 	%f16, [%r8];
	ld.shared.f32 	%f17, [%r56];
	fma.rn.f32 	%f18, %f16, %f17, %f367;
	ld.shared.f32 	%f19, [%r8+4];
	ld.shared.f32 	%f20, [%r56+64];
	fma.rn.f32 	%f21, %f19, %f20, %f18;
	ld.shared.f32 	%f22, [%r8+8];
	ld.shared.f32 	%f23, [%r56+128];
	fma.rn.f32 	%f24, %f22, %f23, %f21;
	ld.shared.f32 	%f25, [%r8+12];
	ld.shared.f32 	%f26, [%r56+192];
	fma.rn.f32 	%f27, %f25, %f26, %f24;
	ld.shared.f32 	%f28, [%r8+16];
	ld.shared.f32 	%f29, [%r56+256];
	fma.rn.f32 	%f30, %f28, %f29, %f27;
	ld.shared.f32 	%f31, [%r8+20];
	ld.shared.f32 	%f32, [%r56+320];
	fma.rn.f32 	%f33, %f31, %f32, %f30;
	ld.shared.f32 	%f34, [%r8+24];
	ld.shared.f32 	%f35, [%r56+384];
	fma.rn.f32 	%f36, %f34, %f35, %f33;
	ld.shared.f32 	%f37, [%r8+28];
	ld.shared.f32 	%f38, [%r56+448];
	fma.rn.f32 	%f39, %f37, %f38, %f36;
	ld.shared.f32 	%f40, [%r8+32];
	ld.shared.f32 	%f41, [%r56+512];
	fma.rn.f32 	%f42, %f40, %f41, %f39;
	ld.shared.f32 	%f43, [%r8+36];
	ld.shared.f32 	%f44, [%r56+576];
	fma.rn.f32 	%f45, %f43, %f44, %f42;
	ld.shared.f32 	%f46, [%r8+40];
	ld.shared.f32 	%f47, [%r56+640];
	fma.rn.f32 	%f48, %f46, %f47, %f45;
	ld.shared.f32 	%f49, [%r8+44];
	ld.shared.f32 	%f50, [%r56+704];
	fma.rn.f32 	%f51, %f49, %f50, %f48;
	ld.shared.f32 	%f52, [%r8+48];
	ld.shared.f32 	%f53, [%r56+768];
	fma.rn.f32 	%f54, %f52, %f53, %f51;
	ld.shared.f32 	%f55, [%r8+52];
	ld.shared.f32 	%f56, [%r56+832];
	fma.rn.f32 	%f57, %f55, %f56, %f54;
	ld.shared.f32 	%f58, [%r8+56];
	ld.shared.f32 	%f59, [%r56+896];
	fma.rn.f32 	%f60, %f58, %f59, %f57;
	ld.shared.f32 	%f61, [%r8+60];
	ld.shared.f32 	%f62, [%r56+960];
	fma.rn.f32 	%f63, %f61, %f62, %f60;
	bar.sync 	0;
	ld.global.f32 	%f64, [%rd6+64];
	st.shared.f32 	[%r53], %f64;
	mul.wide.u32 	%rd10, %r99, 4;
	add.s64 	%rd11, %rd7, %rd10;
	ld.global.f32 	%f65, [%rd11];
	st.shared.f32 	[%r57], %f65;
	bar.sync 	0;
	ld.shared.f32 	%f66, [%r8];
	ld.shared.f32 	%f67, [%r56];
	fma.rn.f32 	%f68, %f66, %f67, %f63;
	ld.shared.f32 	%f69, [%r8+4];
	ld.shared.f32 	%f70, [%r56+64];
	fma.rn.f32 	%f71, %f69, %f70, %f68;
	ld.shared.f32 	%f72, [%r8+8];
	ld.shared.f32 	%f73, [%r56+128];
	fma.rn.f32 	%f74, %f72, %f73, %f71;
	ld.shared.f32 	%f75, [%r8+12];
	ld.shared.f32 	%f76, [%r56+192];
	fma.rn.f32 	%f77, %f75, %f76, %f74;
	ld.shared.f32 	%f78, [%r8+16];
	ld.shared.f32 	%f79, [%r56+256];
	fma.rn.f32 	%f80, %f78, %f79, %f77;
	ld.shared.f32 	%f81, [%r8+20];
	ld.shared.f32 	%f82, [%r56+320];
	fma.rn.f32 	%f83, %f81, %f82, %f80;
	ld.shared.f32 	%f84, [%r8+24];
	ld.shared.f32 	%f85, [%r56+384];
	fma.rn.f32 	%f86, %f84, %f85, %f83;
	ld.shared.f32 	%f87, [%r8+28];
	ld.shared.f32 	%f88, [%r56+448];
	fma.rn.f32 	%f89, %f87, %f88, %f86;
	ld.shared.f32 	%f90, [%r8+32];
	ld.shared.f32 	%f91, [%r56+512];
	fma.rn.f32 	%f92, %f90, %f91, %f89;
	ld.shared.f32 	%f93, [%r8+36];
	ld.shared.f32 	%f94, [%r56+576];
	fma.rn.f32 	%f95, %f93, %f94, %f92;
	ld.shared.f32 	%f96, [%r8+40];
	ld.shared.f32 	%f97, [%r56+640];
	fma.rn.f32 	%f98, %f96, %f97, %f95;
	ld.shared.f32 	%f99, [%r8+44];
	ld.shared.f32 	%f100, [%r56+704];
	fma.rn.f32 	%f101, %f99, %f100, %f98;
	ld.shared.f32 	%f102, [%r8+48];
	ld.shared.f32 	%f103, [%r56+768];
	fma.rn.f32 	%f104, %f102, %f103, %f101;
	ld.shared.f32 	%f105, [%r8+52];
	ld.shared.f32 	%f106, [%r56+832];
	fma.rn.f32 	%f107, %f105, %f106, %f104;
	ld.shared.f32 	%f108, [%r8+56];
	ld.shared.f32 	%f109, [%r56+896];
	fma.rn.f32 	%f110, %f108, %f109, %f107;
	ld.shared.f32 	%f111, [%r8+60];
	ld.shared.f32 	%f112, [%r56+960];
	fma.rn.f32 	%f113, %f111, %f112, %f110;
	bar.sync 	0;
	ld.global.f32 	%f114, [%rd6+128];
	st.shared.f32 	[%r53], %f114;
	mul.wide.u32 	%rd12, %r100, 4;
	add.s64 	%rd13, %rd7, %rd12;
	ld.global.f32 	%f115, [%rd13];
	st.shared.f32 	[%r57], %f115;
	bar.sync 	0;
	ld.shared.f32 	%f116, [%r8];
	ld.shared.f32 	%f117, [%r56];
	fma.rn.f32 	%f118, %f116, %f117, %f113;
	ld.shared.f32 	%f119, [%r8+4];
	ld.shared.f32 	%f120, [%r56+64];
	fma.rn.f32 	%f121, %f119, %f120, %f118;
	ld.shared.f32 	%f122, [%r8+8];
	ld.shared.f32 	%f123, [%r56+128];
	fma.rn.f32 	%f124, %f122, %f123, %f121;
	ld.shared.f32 	%f125, [%r8+12];
	ld.shared.f32 	%f126, [%r56+192];
	fma.rn.f32 	%f127, %f125, %f126, %f124;
	ld.shared.f32 	%f128, [%r8+16];
	ld.shared.f32 	%f129, [%r56+256];
	fma.rn.f32 	%f130, %f128, %f129, %f127;
	ld.shared.f32 	%f131, [%r8+20];
	ld.shared.f32 	%f132, [%r56+320];
	fma.rn.f32 	%f133, %f131, %f132, %f130;
	ld.shared.f32 	%f134, [%r8+24];
	ld.shared.f32 	%f135, [%r56+384];
	fma.rn.f32 	%f136, %f134, %f135, %f133;
	ld.shared.f32 	%f137, [%r8+28];
	ld.shared.f32 	%f138, [%r56+448];
	fma.rn.f32 	%f139, %f137, %f138, %f136;
	ld.shared.f32 	%f140, [%r8+32];
	ld.shared.f32 	%f141, [%r56+512];
	fma.rn.f32 	%f142, %f140, %f141, %f139;
	ld.shared.f32 	%f143, [%r8+36];
	ld.shared.f32 	%f144, [%r56+576];
	fma.rn.f32 	%f145, %f143, %f144, %f142;
	ld.shared.f32 	%f146, [%r8+40];
	ld.shared.f32 	%f147, [%r56+640];
	fma.rn.f32 	%f148, %f146, %f147, %f145;
	ld.shared.f32 	%f149, [%r8+44];
	ld.shared.f32 	%f150, [%r56+704];
	fma.rn.f32 	%f151, %f149, %f150, %f148;
	ld.shared.f32 	%f152, [%r8+48];
	ld.shared.f32 	%f153, [%r56+768];
	fma.rn.f32 	%f154, %f152, %f153, %f151;
	ld.shared.f32 	%f155, [%r8+52];
	ld.shared.f32 	%f156, [%r56+832];
	fma.rn.f32 	%f157, %f155, %f156, %f154;
	ld.shared.f32 	%f158, [%r8+56];
	ld.shared.f32 	%f159, [%r56+896];
	fma.rn.f32 	%f160, %f158, %f159, %f157;
	ld.shared.f32 	%f161, [%r8+60];
	ld.shared.f32 	%f162, [%r56+960];
	fma.rn.f32 	%f163, %f161, %f162, %f160;
	bar.sync 	0;
	ld.global.f32 	%f164, [%rd6+192];
	st.shared.f32 	[%r53], %f164;
	mul.wide.u32 	%rd14, %r101, 4;
	add.s64 	%rd15, %rd7, %rd14;
	ld.global.f32 	%f165, [%rd15];
	st.shared.f32 	[%r57], %f165;
	bar.sync 	0;
	ld.shared.f32 	%f166, [%r8];
	ld.shared.f32 	%f167, [%r56];
	fma.rn.f32 	%f168, %f166, %f167, %f163;
	ld.shared.f32 	%f169, [%r8+4];
	ld.shared.f32 	%f170, [%r56+64];
	fma.rn.f32 	%f171, %f169, %f170, %f168;
	ld.shared.f32 	%f172, [%r8+8];
	ld.shared.f32 	%f173, [%r56+128];
	fma.rn.f32 	%f174, %f172, %f173, %f171;
	ld.shared.f32 	%f175, [%r8+12];
	ld.shared.f32 	%f176, [%r56+192];
	fma.rn.f32 	%f177, %f175, %f176, %f174;
	ld.shared.f32 	%f178, [%r8+16];
	ld.shared.f32 	%f179, [%r56+256];
	fma.rn.f32 	%f180, %f178, %f179, %f177;
	ld.shared.f32 	%f181, [%r8+20];
	ld.shared.f32 	%f182, [%r56+320];
	fma.rn.f32 	%f183, %f181, %f182, %f180;
	ld.shared.f32 	%f184, [%r8+24];
	ld.shared.f32 	%f185, [%r56+384];
	fma.rn.f32 	%f186, %f184, %f185, %f183;
	ld.shared.f32 	%f187, [%r8+28];
	ld.shared.f32 	%f188, [%r56+448];
	fma.rn.f32 	%f189, %f187, %f188, %f186;
	ld.shared.f32 	%f190, [%r8+32];
	ld.shared.f32 	%f191, [%r56+512];
	fma.rn.f32 	%f192, %f190, %f191, %f189;
	ld.shared.f32 	%f193, [%r8+36];
	ld.shared.f32 	%f194, [%r56+576];
	fma.rn.f32 	%f195, %f193, %f194, %f192;
	ld.shared.f32 	%f196, [%r8+40];
	ld.shared.f32 	%f197, [%r56+640];
	fma.rn.f32 	%f198, %f196, %f197, %f195;
	ld.shared.f32 	%f199, [%r8+44];
	ld.shared.f32 	%f200, [%r56+704];
	fma.rn.f32 	%f201, %f199, %f200, %f198;
	ld.shared.f32 	%f202, [%r8+48];
	ld.shared.f32 	%f203, [%r56+768];
	fma.rn.f32 	%f204, %f202, %f203, %f201;
	ld.shared.f32 	%f205, [%r8+52];
	ld.shared.f32 	%f206, [%r56+832];
	fma.rn.f32 	%f207, %f205, %f206, %f204;
	ld.shared.f32 	%f208, [%r8+56];
	ld.shared.f32 	%f209, [%r56+896];
	fma.rn.f32 	%f210, %f208, %f209, %f207;
	ld.shared.f32 	%f211, [%r8+60];
	ld.shared.f32 	%f212, [%r56+960];
	fma.rn.f32 	%f367, %f211, %f212, %f210;
	bar.sync 	0;
	add.s32 	%r103, %r103, 4;
	add.s32 	%r102, %r102, 64;
	shl.b32 	%r58, %r32, 6;
	add.s32 	%r101, %r101, %r58;
	add.s32 	%r100, %r100, %r58;
	add.s32 	%r99, %r99, %r58;
	add.s32 	%r98, %r98, %r58;
	setp.ne.s32 	%p3, %r103, 0;
	@%p3 bra 	$L__BB0_3;
$L__BB0_4:
	and.b32  	%r28, %r6, 3;
	setp.eq.s32 	%p4, %r28, 0;
	@%p4 bra 	$L__BB0_9;
	setp.eq.s32 	%p5, %r28, 1;
	@%p5 bra 	$L__BB0_7;
	ld.param.u64 	%rd37, [_Z17gemm_tiled_kernelPKfS0_Pfi_param_1];
	ld.param.u64 	%rd34, [_Z17gemm_tiled_kernelPKfS0_Pfi_param_0];
	shl.b32 	%r59, %r105, 4;
	mad.lo.s32 	%r64, %r32, %r3, %r2;
	add.s32 	%r65, %r64, %r59;
	cvta.to.global.u64 	%rd16, %rd34;
	mul.wide.s32 	%rd17, %r65, 4;
	add.s64 	%rd18, %rd16, %rd17;
	ld.global.f32 	%f214, [%rd18];
	shl.b32 	%r66, %r2, 2;
	add.s32 	%r67, %r8, %r66;
	st.shared.f32 	[%r67], %f214;
	add.s32 	%r68, %r59, %r1;
	mad.lo.s32 	%r69, %r68, %r32, %r5;
	cvta.to.global.u64 	%rd19, %rd37;
	mul.wide.u32 	%rd20, %r69, 4;
	add.s64 	%rd21, %rd19, %rd20;
	ld.global.f32 	%f215, [%rd21];
	mov.u32 	%r71, _ZZ17gemm_tiled_kernelPKfS0_PfiE3s_B;
	add.s32 	%r72, %r71, %r66;
	add.s32 	%r73, %r72, %r40;
	st.shared.f32 	[%r73], %f215;
	bar.sync 	0;
	ld.shared.f32 	%f216, [%r8];
	ld.shared.f32 	%f217, [%r72];
	fma.rn.f32 	%f218, %f216, %f217, %f367;
	ld.shared.f32 	%f219, [%r8+4];
	ld.shared.f32 	%f220, [%r72+64];
	fma.rn.f32 	%f221, %f219, %f220, %f218;
	ld.shared.f32 	%f222, [%r8+8];
	ld.shared.f32 	%f223, [%r72+128];
	fma.rn.f32 	%f224, %f222, %f223, %f221;
	ld.shared.f32 	%f225, [%r8+12];
	ld.shared.f32 	%f226, [%r72+192];
	fma.rn.f32 	%f227, %f225, %f226, %f224;
	ld.shared.f32 	%f228, [%r8+16];
	ld.shared.f32 	%f229, [%r72+256];
	fma.rn.f32 	%f230, %f228, %f229, %f227;
	ld.shared.f32 	%f231, [%r8+20];
	ld.shared.f32 	%f232, [%r72+320];
	fma.rn.f32 	%f233, %f231, %f232, %f230;
	ld.shared.f32 	%f234, [%r8+24];
	ld.shared.f32 	%f235, [%r72+384];
	fma.rn.f32 	%f236, %f234, %f235, %f233;
	ld.shared.f32 	%f237, [%r8+28];
	ld.shared.f32 	%f238, [%r72+448];
	fma.rn.f32 	%f239, %f237, %f238, %f236;
	ld.shared.f32 	%f240, [%r8+32];
	ld.shared.f32 	%f241, [%r72+512];
	fma.rn.f32 	%f242, %f240, %f241, %f239;
	ld.shared.f32 	%f243, [%r8+36];
	ld.shared.f32 	%f244, [%r72+576];
	fma.rn.f32 	%f245, %f243, %f244, %f242;
	ld.shared.f32 	%f246, [%r8+40];
	ld.shared.f32 	%f247, [%r72+640];
	fma.rn.f32 	%f248, %f246, %f247, %f245;
	ld.shared.f32 	%f249, [%r8+44];
	ld.shared.f32 	%f250, [%r72+704];
	fma.rn.f32 	%f251, %f249, %f250, %f248;
	ld.shared.f32 	%f252, [%r8+48];
	ld.shared.f32 	%f253, [%r72+768];
	fma.rn.f32 	%f254, %f252, %f253, %f251;
	ld.shared.f32 	%f255, [%r8+52];
	ld.shared.f32 	%f256, [%r72+832];
	fma.rn.f32 	%f257, %f255, %f256, %f254;
	ld.shared.f32 	%f258, [%r8+56];
	ld.shared.f32 	%f259, [%r72+896];
	fma.rn.f32 	%f260, %f258, %f259, %f257;
	ld.shared.f32 	%f261, [%r8+60];
	ld.shared.f32 	%f262, [%r72+960];
	fma.rn.f32 	%f263, %f261, %f262, %f260;
	bar.sync 	0;
	ld.global.f32 	%f264, [%rd18+64];
	st.shared.f32 	[%r67], %f264;
	add.s32 	%r74, %r68, 16;
	mad.lo.s32 	%r75, %r74, %r32, %r5;
	mul.wide.u32 	%rd22, %r75, 4;
	add.s64 	%rd23, %rd19, %rd22;
	ld.global.f32 	%f265, [%rd23];
	st.shared.f32 	[%r73], %f265;
	bar.sync 	0;
	ld.shared.f32 	%f266, [%r8];
	ld.shared.f32 	%f267, [%r72];
	fma.rn.f32 	%f268, %f266, %f267, %f263;
	ld.shared.f32 	%f269, [%r8+4];
	ld.shared.f32 	%f270, [%r72+64];
	fma.rn.f32 	%f271, %f269, %f270, %f268;
	ld.shared.f32 	%f272, [%r8+8];
	ld.shared.f32 	%f273, [%r72+128];
	fma.rn.f32 	%f274, %f272, %f273, %f271;
	ld.shared.f32 	%f275, [%r8+12];
	ld.shared.f32 	%f276, [%r72+192];
	fma.rn.f32 	%f277, %f275, %f276, %f274;
	ld.shared.f32 	%f278, [%r8+16];
	ld.shared.f32 	%f279, [%r72+256];
	fma.rn.f32 	%f280, %f278, %f279, %f277;
	ld.shared.f32 	%f281, [%r8+20];
	ld.shared.f32 	%f282, [%r72+320];
	fma.rn.f32 	%f283, %f281, %f282, %f280;
	ld.shared.f32 	%f284, [%r8+24];
	ld.shared.f32 	%f285, [%r72+384];
	fma.rn.f32 	%f286, %f284, %f285, %f283;
	ld.shared.f32 	%f287, [%r8+28];
	ld.shared.f32 	%f288, [%r72+448];
	fma.rn.f32 	%f289, %f287, %f288, %f286;
	ld.shared.f32 	%f290, [%r8+32];
	ld.shared.f32 	%f291, [%r72+512];
	fma.rn.f32 	%f292, %f290, %f291, %f289;
	ld.shared.f32 	%f293, [%r8+36];
	ld.shared.f32 	%f294, [%r72+576];
	fma.rn.f32 	%f295, %f293, %f294, %f292;
	ld.shared.f32 	%f296, [%r8+40];
	ld.shared.f32 	%f297, [%r72+640];
	fma.rn.f32 	%f298, %f296, %f297, %f295;
	ld.shared.f32 	%f299, [%r8+44];
	ld.shared.f32 	%f300, [%r72+704];
	fma.rn.f32 	%f301, %f299, %f300, %f298;
	ld.shared.f32 	%f302, [%r8+48];
	ld.shared.f32 	%f303, [%r72+768];
	fma.rn.f32 	%f304, %f302, %f303, %f301;
	ld.shared.f32 	%f305, [%r8+52];
	ld.shared.f32 	%f306, [%r72+832];
	fma.rn.f32 	%f307, %f305, %f306, %f304;
	ld.shared.f32 	%f308, [%r8+56];
	ld.shared.f32 	%f309, [%r72+896];
	fma.rn.f32 	%f310, %f308, %f309, %f307;
	ld.shared.f32 	%f311, [%r8+60];
	ld.shared.f32 	%f312, [%r72+960];
	fma.rn.f32 	%f367, %f311, %f312, %f310;
	bar.sync 	0;
	add.s32 	%r105, %r105, 2;
$L__BB0_7:
	and.b32  	%r76, %r6, 1;
	setp.eq.b32 	%p6, %r76, 1;
	not.pred 	%p7, %p6;
	@%p7 bra 	$L__BB0_9;
	ld.param.u64 	%rd38, [_Z17gemm_tiled_kernelPKfS0_Pfi_param_1];
	ld.param.u64 	%rd35, [_Z17gemm_tiled_kernelPKfS0_Pfi_param_0];
	shl.b32 	%r77, %r105, 4;
	mad.lo.s32 	%r82, %r32, %r3, %r2;
	add.s32 	%r83, %r82, %r77;
	cvta.to.global.u64 	%rd24, %rd35;
	mul.wide.s32 	%rd25, %r83, 4;
	add.s64 	%rd26, %rd24, %rd25;
	ld.global.f32 	%f313, [%rd26];
	shl.b32 	%r84, %r2, 2;
	add.s32 	%r85, %r8, %r84;
	st.shared.f32 	[%r85], %f313;
	add.s32 	%r86, %r77, %r1;
	mad.lo.s32 	%r87, %r86, %r32, %r5;
	cvta.to.global.u64 	%rd27, %rd38;
	mul.wide.u32 	%rd28, %r87, 4;
	add.s64 	%rd29, %rd27, %rd28;
	ld.global.f32 	%f314, [%rd29];
	mov.u32 	%r89, _ZZ17gemm_tiled_kernelPKfS0_PfiE3s_B;
	add.s32 	%r90, %r89, %r84;
	add.s32 	%r91, %r90, %r40;
	st.shared.f32 	[%r91], %f314;
	bar.sync 	0;
	ld.shared.f32 	%f315, [%r8];
	ld.shared.f32 	%f316, [%r90];
	fma.rn.f32 	%f317, %f315, %f316, %f367;
	ld.shared.f32 	%f318, [%r8+4];
	ld.shared.f32 	%f319, [%r90+64];
	fma.rn.f32 	%f320, %f318, %f319, %f317;
	ld.shared.f32 	%f321, [%r8+8];
	ld.shared.f32 	%f322, [%r90+128];
	fma.rn.f32 	%f323, %f321, %f322, %f320;
	ld.shared.f32 	%f324, [%r8+12];
	ld.shared.f32 	%f325, [%r90+192];
	fma.rn.f32 	%f326, %f324, %f325, %f323;
	ld.shared.f32 	%f327, [%r8+16];
	ld.shared.f32 	%f328, [%r90+256];
	fma.rn.f32 	%f329, %f327, %f328, %f326;
	ld.shared.f32 	%f330, [%r8+20];
	ld.shared.f32 	%f331, [%r90+320];
	fma.rn.f32 	%f332, %f330, %f331, %f329;
	ld.shared.f32 	%f333, [%r8+24];
	ld.shared.f32 	%f334, [%r90+384];
	fma.rn.f32 	%f335, %f333, %f334, %f332;
	ld.shared.f32 	%f336, [%r8+28];
	ld.shared.f32 	%f337, [%r90+448];
	fma.rn.f32 	%f338, %f336, %f337, %f335;
	ld.shared.f32 	%f339, [%r8+32];
	ld.shared.f32 	%f340, [%r90+512];
	fma.rn.f32 	%f341, %f339, %f340, %f338;
	ld.shared.f32 	%f342, [%r8+36];
	ld.shared.f32 	%f343, [%r90+576];
	fma.rn.f32 	%f344, %f342, %f343, %f341;
	ld.shared.f32 	%f345, [%r8+40];
	ld.shared.f32 	%f346, [%r90+640];
	fma.rn.f32 	%f347, %f345, %f346, %f344;
	ld.shared.f32 	%f348, [%r8+44];
	ld.shared.f32 	%f349, [%r90+704];
	fma.rn.f32 	%f350, %f348, %f349, %f347;
	ld.shared.f32 	%f351, [%r8+48];
	ld.shared.f32 	%f352, [%r90+768];
	fma.rn.f32 	%f353, %f351, %f352, %f350;
	ld.shared.f32 	%f354, [%r8+52];
	ld.shared.f32 	%f355, [%r90+832];
	fma.rn.f32 	%f356, %f354, %f355, %f353;
	ld.shared.f32 	%f357, [%r8+56];
	ld.shared.f32 	%f358, [%r90+896];
	fma.rn.f32 	%f359, %f357, %f358, %f356;
	ld.shared.f32 	%f360, [%r8+60];
	ld.shared.f32 	%f361, [%r90+960];
	fma.rn.f32 	%f367, %f360, %f361, %f359;
	bar.sync 	0;
$L__BB0_9:
	max.s32 	%r96, %r3, %r5;
	setp.ge.s32 	%p8, %r96, %r32;
	@%p8 bra 	$L__BB0_11;
	ld.param.u64 	%rd39, [_Z17gemm_tiled_kernelPKfS0_Pfi_param_2];
	mad.lo.s32 	%r97, %r32, %r3, %r5;
	cvta.to.global.u64 	%rd30, %rd39;
	mul.wide.s32 	%rd31, %r97, 4;
	add.s64 	%rd32, %rd30, %rd31;
	st.global.f32 	[%rd32], %f367;
$L__BB0_11:
	ret;

}


// ===== COMPILED SASS (sm_100) =====

	.target	sm_100

	.elftype	@"ET_EXEC"


//--------------------- .note.nv.tkinfo           --------------------------
	.section	.note.nv.tkinfo,"",@"SHT_NOTE"
	.sectionflags	@"SHF_NOTE_NV_TKINFO"
	.tkinfo
        /*0018*/ 	.word	0x00000002
        /*0030*/ 	.string	""
        /*0030*/ 	.string	"ptxas"
        /*0030*/ 	.string	"Cuda compilation tools, release 13.0, V13.0.88"
        /*0030*/ 	.string	"Build cuda_13.0.r13.0/compiler.36424714_0"
        /*0030*/ 	.string	"-arch sm_100 -m 64 "



//--------------------- .note.nv.cuinfo           --------------------------
	.section	.note.nv.cuinfo,"",@"SHT_NOTE"
	.sectionflags	@"SHF_NOTE_NV_CUINFO"
        /*0018*/ 	.short	0x0002
        /*001a*/ 	.short	0x0064
        /*001c*/ 	.short	0x0082
	.zero		2


//--------------------- .nv.info                  --------------------------
	.section	.nv.info,"",@"SHT_CUDA_INFO"
	.align	4


	//----- nvinfo : EIATTR_REGCOUNT
	.align		4
        /*0000*/ 	.byte	0x04, 0x2f
        /*0002*/ 	.short	(.L_1 - .L_0)
	.align		4
.L_0:
        /*0004*/ 	.word	index@(_Z17gemm_tiled_kernelPKfS0_Pfi)
        /*0008*/ 	.word	0x00000028


	//----- nvinfo : EIATTR_FRAME_SIZE
	.align		4
.L_1:
        /*000c*/ 	.byte	0x04, 0x11
        /*000e*/ 	.short	(.L_3 - .L_2)
	.align		4
.L_2:
        /*0010*/ 	.word	index@(_Z17gemm_tiled_kernelPKfS0_Pfi)
        /*0014*/ 	.word	0x00000000


	//----- nvinfo : EIATTR_MIN_STACK_SIZE
	.align		4
.L_3:
        /*0018*/ 	.byte	0x04, 0x12
        /*001a*/ 	.short	(.L_5 - .L_4)
	.align		4
.L_4:
        /*001c*/ 	.word	index@(_Z17gemm_tiled_kernelPKfS0_Pfi)
        /*0020*/ 	.word	0x00000000
.L_5:


//--------------------- .nv.compat                --------------------------
	.section	.nv.compat,"",@"SHT_CUDA_COMPAT_INFO"
	.align	4
        /*0000*/ 	.byte	0x02, 0x09, 0x00, 0x00, 0x02, 0x02, 0x01, 0x00, 0x02, 0x05, 0x05, 0x00, 0x03, 0x07, 0x01, 0x01
        /*0010*/ 	.byte	0x02, 0x03, 0x00, 0x00, 0x02, 0x06, 0x01, 0x00, 0x04, 0x0b, 0x08, 0x00, 0x09, 0x00, 0x00, 0x00
        /*0020*/ 	.byte	0x00, 0x00, 0x00, 0x00


//--------------------- .nv.info._Z17gemm_tiled_kernelPKfS0_Pfi --------------------------
	.section	.nv.info._Z17gemm_tiled_kernelPKfS0_Pfi,"",@"SHT_CUDA_INFO"
	.sectionflags	@""
	.align	4


	//----- nvinfo : EIATTR_CUDA_API_VERSION
	.align		4
        /*0000*/ 	.byte	0x04, 0x37
        /*0002*/ 	.short	(.L_7 - .L_6)
.L_6:
        /*0004*/ 	.word	0x00000082


	//----- nvinfo : EIATTR_KPARAM_INFO
	.align		4
.L_7:
        /*0008*/ 	.byte	0x04, 0x17
        /*000a*/ 	.short	(.L_9 - .L_8)
.L_8:
        /*000c*/ 	.word	0x00000000
        /*0010*/ 	.short	0x0003
        /*0012*/ 	.short	0x0018
        /*0014*/ 	.byte	0x00, 0xf0, 0x11, 0x00


	//----- nvinfo : EIATTR_KPARAM_INFO
	.align		4
.L_9:
        /*0018*/ 	.byte	0x04, 0x17
        /*001a*/ 	.short	(.L_11 - .L_10)
.L_10:
        /*001c*/ 	.word	0x00000000
        /*0020*/ 	.short	0x0002
        /*0022*/ 	.short	0x0010
        /*0024*/ 	.byte	0x00, 0xf5, 0x21, 0x00


	//----- nvinfo : EIATTR_KPARAM_INFO
	.align		4
.L_11:
        /*0028*/ 	.byte	0x04, 0x17
        /*002a*/ 	.short	(.L_13 - .L_12)
.L_12:
        /*002c*/ 	.word	0x00000000
        /*0030*/ 	.short	0x0001
        /*0032*/ 	.short	0x0008
        /*0034*/ 	.byte	0x00, 0xf5, 0x21, 0x00


	//----- nvinfo : EIATTR_KPARAM_INFO
	.align		4
.L_13:
        /*0038*/ 	.byte	0x04, 0x17
        /*003a*/ 	.short	(.L_15 - .L_14)
.L_14:
        /*003c*/ 	.word	0x00000000
        /*0040*/ 	.short	0x0000
        /*0042*/ 	.short	0x0000
        /*0044*/ 	.byte	0x00, 0xf5, 0x21, 0x00


	//----- nvinfo : EIATTR_SPARSE_MMA_MASK
	.align		4
.L_15:
        /*0048*/ 	.byte	0x03, 0x50
        /*004a*/ 	.short	0x0000


	//----- nvinfo : EIATTR_MAXREG_COUNT
	.align		4
        /*004c*/ 	.byte	0x03, 0x1b
        /*004e*/ 	.short	0x00ff


	//----- nvinfo : EIATTR_NUM_BARRIERS
	.align		4
        /*0050*/ 	.byte	0x02, 0x4c
        /*0052*/ 	.byte	0x01
	.zero		1


	//----- nvinfo : EIATTR_MERCURY_ISA_VERSION
	.align		4
        /*0054*/ 	.byte	0x03, 0x5f
        /*0056*/ 	.short	0x0101


	//----- nvinfo : EIATTR_VRC_CTA_INIT_COUNT
	.align		4
        /*0058*/ 	.byte	0x02, 0x4a
	.zero		1
	.zero		1


	//----- nvinfo : EIATTR_EXIT_INSTR_OFFSETS
	.align		4
        /*005c*/ 	.byte	0x04, 0x1c
        /*005e*/ 	.short	(.L_17 - .L_16)


	//   ....[0]....
.L_16:
        /*0060*/ 	.word	0x00001870


	//   ....[1]....
        /*0064*/ 	.word	0x000018c0


	//----- nvinfo : EIATTR_CBANK_PARAM_SIZE
	.align		4
.L_17:
        /*0068*/ 	.byte	0x03, 0x19
        /*006a*/ 	.short	0x001c


	//----- nvinfo : EIATTR_PARAM_CBANK
	.align		4
        /*006c*/ 	.byte	0x04, 0x0a
        /*006e*/ 	.short	(.L_19 - .L_18)
	.align		4
.L_18:
        /*0070*/ 	.word	index@(.nv.constant0._Z17gemm_tiled_kernelPKfS0_Pfi)
        /*0074*/ 	.short	0x0380
        /*0076*/ 	.short	0x001c


	//----- nvinfo : EIATTR_SW_WAR
	.align		4
.L_19:
        /*0078*/ 	.byte	0x04, 0x36
        /*007a*/ 	.short	(.L_21 - .L_20)
.L_20:
        /*007c*/ 	.word	0x00000008
.L_21:


//--------------------- .nv.callgraph             --------------------------
	.section	.nv.callgraph,"",@"SHT_CUDA_CALLGRAPH"
	.align	4
	.sectionentsize	8
	.align		4
        /*0000*/ 	.word	0x00000000
	.align		4
        /*0004*/ 	.word	0xffffffff
	.align		4
        /*0008*/ 	.word	0x00000000
	.align		4
        /*000c*/ 	.word	0xfffffffe
	.align		4
        /*0010*/ 	.word	0x00000000
	.align		4
        /*0014*/ 	.word	0xfffffffd
	.align		4
        /*0018*/ 	.word	0x00000000
	.align		4
        /*001c*/ 	.word	0xfffffffc


//--------------------- .text._Z17gemm_tiled_kernelPKfS0_Pfi --------------------------
	.section	.text._Z17gemm_tiled_kernelPKfS0_Pfi,"ax",@progbits
	.align	128
        .global         _Z17gemm_tiled_kernelPKfS0_Pfi
        .type           _Z17gemm_tiled_kernelPKfS0_Pfi,@function
        .size           _Z17gemm_tiled_kernelPKfS0_Pfi,(.L_x_5 - _Z17gemm_tiled_kernelPKfS0_Pfi)
        .other          _Z17gemm_tiled_kernelPKfS0_Pfi,@"STO_CUDA_ENTRY STV_DEFAULT"
_Z17gemm_tiled_kernelPKfS0_Pfi:
.text._Z17gemm_tiled_kernelPKfS0_Pfi:
[----:B------:R-:W-:Y:S08]  /*0000*/  LDC R1, c[0x0][0x37c] ;  /* 0x0000df00ff017b82 */ /* 0x000ff00000000800 */
[----:B------:R-:W0:Y:S01]  /*0010*/  LDC R5, c[0x0][0x398] ;  /* 0x0000e600ff057b82 */ /* 0x000e220000000800 */
[----:B------:R-:W1:Y:S01]  /*0020*/  S2R R3, SR_TID.X ;  /* 0x0000000000037919 */ /* 0x000e620000002100 */
[----:B------:R-:W2:Y:S01]  /*0030*/  LDCU.64 UR8, c[0x0][0x358] ;  /* 0x00006b00ff0877ac */ /* 0x000ea20008000a00 */
[----:B------:R-:W-:Y:S01]  /*0040*/  HFMA2 R31, -RZ, RZ, 0, 0 ;  /* 0x00000000ff1f7431 */ /* 0x000fe200000001ff */
[----:B------:R-:W1:Y:S01]  /*0050*/  S2R R4, SR_CTAID.X ;  /* 0x0000000000047919 */ /* 0x000e620000002500 */
[----:B------:R-:W3:Y:S01]  /*0060*/  S2R R2, SR_TID.Y ;  /* 0x0000000000027919 */ /* 0x000ee20000002200 */
[----:B------:R-:W3:Y:S01]  /*0070*/  S2R R9, SR_CTAID.Y ;  /* 0x0000000000097919 */ /* 0x000ee20000002600 */
[----:B0-----:R-:W-:-:S02]  /*0080*/  ISETP.GE.AND P0, PT, R5, 0x10, PT ;  /* 0x000000100500780c */ /* 0x001fc40003f06270 */
[----:B------:R-:W-:-:S04]  /*0090*/  SHF.R.S32.HI R0, RZ, 0x1f, R5 ;  /* 0x0000001fff007819 */ /* 0x000fc80000011405 */
[----:B------:R-:W-:Y:S02]  /*00a0*/  LEA.HI R0, R0, R5, RZ, 0x4 ;  /* 0x0000000500007211 */ /* 0x000fe400078f20ff */
[----:B-1----:R-:W-:Y:S02]  /*00b0*/  LEA R23, R4, R3, 0x4 ;  /* 0x0000000304177211 */ /* 0x002fe400078e20ff */
[----:B---3--:R-:W-:-:S03]  /*00c0*/  LEA R4, R9, R2, 0x4 ;  /* 0x0000000209047211 */ /* 0x008fc600078e20ff */
[----:B--2---:R-:W-:Y:S05]  /*00d0*/  @!P0 BRA `(.L_x_0) ;  /* 0x0000001400dc8947 */ /* 0x004fea0003800000 */
[----:B------:R-:W0:Y:S01]  /*00e0*/  S2UR UR6, SR_CgaCtaId ;  /* 0x00000000000679c3 */ /* 0x000e220000008800 */
[----:B------:R-:W-:Y:S01]  /*00f0*/  SHF.R.S32.HI R29, RZ, 0x4, R0 ;  /* 0x00000004ff1d7819 */ /* 0x000fe20000011400 */
[----:B------:R-:W-:Y:S01]  /*0100*/  UMOV UR4, 0x400 ;  /* 0x0000040000047882 */ /* 0x000fe20000000000 */
[----:B------:R-:W-:Y:S01]  /*0110*/  IMAD R21, R23, R5, R2 ;  /* 0x0000000517157224 */ /* 0x000fe200078e0202 */
[----:B------:R-:W-:Y:S02]  /*0120*/  MOV R31, RZ ;  /* 0x000000ff001f7202 */ /* 0x000fe40000000f00 */
[----:B------:R-:W-:-:S04]  /*0130*/  IADD3 R0, PT, PT, R29, -0x1, RZ ;  /* 0xffffffff1d007810 */ /* 0x000fc80007ffe0ff */
[----:B------:R-:W-:Y:S02]  /*0140*/  ISETP.GE.U32.AND P0, PT, R0, 0x3, PT ;  /* 0x000000030000780c */ /* 0x000fe40003f06070 */
[----:B------:R-:W-:Y:S01]  /*0150*/  MOV R0, RZ ;  /* 0x000000ff00007202 */ /* 0x000fe20000000f00 */
[----:B0-----:R-:W-:-:S06]  /*0160*/  ULEA UR5, UR6, UR4, 0x18 ;  /* 0x0000000406057291 */ /* 0x001fcc000f8ec0ff */
[----:B------:R-:W-:-:S04]  /*0170*/  LEA R7, R3, UR5, 0x6 ;  /* 0x0000000503077c11 */ /* 0x000fc8000f8e30ff */
[----:B------:R-:W-:Y:S05]  /*0180*/  @!P0 BRA `(.L_x_1) ;  /* 0x0000000c002c8947 */ /* 0x000fea0003800000 */
[C---:B------:R-:W-:Y:S01]  /*0190*/  IADD3 R0, PT, PT, R3.reuse, 0x30, RZ ;  /* 0x0000003003007810 */ /* 0x040fe20007ffe0ff */
[----:B------:R-:W-:Y:S01]  /*01a0*/  UIADD3 UR5, UPT, UPT, UR4, 0x400, URZ ;  /* 0x0000040004057890 */ /* 0x000fe2000fffe0ff */
[C---:B------:R-:W-:Y:S01]  /*01b0*/  IADD3 R6, PT, PT, R3.reuse, 0x20, RZ ;  /* 0x0000002003067810 */ /* 0x040fe20007ffe0ff */
[CCC-:B------:R-:W-:Y:S01]  /*01c0*/  IMAD R24, R3.reuse, R5.reuse, R2.reuse ;  /* 0x0000000503187224 */ /* 0x1c0fe200078e0202 */
[----:B------:R-:W-:Y:S01]  /*01d0*/  IADD3 R8, PT, PT, R3, 0x10, RZ ;  /* 0x0000001003087810 */ /* 0x000fe20007ffe0ff */
[-CC-:B------:R-:W-:Y:S01]  /*01e0*/  IMAD R0, R0, R5.reuse, R2.reuse ;  /* 0x0000000500007224 */ /* 0x180fe200078e0202 */
[----:B------:R-:W-:Y:S01]  /*01f0*/  ULEA UR5, UR6, UR5, 0x18 ;  /* 0x0000000506057291 */ /* 0x000fe2000f8ec0ff */
[-CC-:B------:R-:W-:Y:S02]  /*0200*/  IMAD R6, R6, R5.reuse, R2.reuse ;  /* 0x0000000506067224 */ /* 0x180fe400078e0202 */
[----:B------:R-:W-:Y:S02]  /*0210*/  HFMA2 R31, -RZ, RZ, 0, 0 ;  /* 0x00000000ff1f7431 */ /* 0x000fe400000001ff */
[----:B------:R-:W-:Y:S01]  /*0220*/  IMAD R8, R8, R5, R2 ;  /* 0x0000000508087224 */ /* 0x000fe200078e0202 */
[----:B------:R-:W-:-:S02]  /*0230*/  LEA R30, R9, R0, 0x4 ;  /* 0x00000000091e7211 */ /* 0x000fc400078e20ff */
[----:B------:R-:W-:Y:S02]  /*0240*/  LOP3.LUT R0, R29, 0x7fffffc, RZ, 0xc0, !PT ;  /* 0x07fffffc1d007812 */ /* 0x000fe400078ec0ff */
[----:B------:R-:W-:Y:S02]  /*0250*/  LEA R20, R2, UR5, 0x2 ;  /* 0x0000000502147c11 */ /* 0x000fe4000f8e10ff */
[C---:B------:R-:W-:Y:S02]  /*0260*/  LEA R28, R9.reuse, R6, 0x4 ;  /* 0x00000006091c7211 */ /* 0x040fe400078e20ff */
[C---:B------:R-:W-:Y:S02]  /*0270*/  LEA R24, R9.reuse, R24, 0x4 ;  /* 0x0000001809187211 */ /* 0x040fe400078e20ff */
[----:B------:R-:W-:Y:S02]  /*0280*/  LEA R26, R9, R8, 0x4 ;  /* 0x00000008091a7211 */ /* 0x000fe400078e20ff */
[----:B------:R-:W-:-:S02]  /*0290*/  MOV R27, R21 ;  /* 0x00000015001b7202 */ /* 0x000fc40000000f00 */
[----:B------:R-:W-:Y:S02]  /*02a0*/  LEA R22, R2, R7, 0x2 ;  /* 0x0000000702167211 */ /* 0x000fe400078e10ff */
[----:B------:R-:W-:Y:S02]  /*02b0*/  IADD3 R25, PT, PT, -R0, RZ, RZ ;  /* 0x000000ff00197210 */ /* 0x000fe40007ffe1ff */
[----:B------:R-:W-:-:S07]  /*02c0*/  LEA R6, R3, R20, 0x6 ;  /* 0x0000001403067211 */ /* 0x000fce00078e30ff */
.L_x_2:
[----:B------:R-:W0:Y:S08]  /*02d0*/  LDC.64 R16, c[0x0][0x380] ;  /* 0x0000e000ff107b82 */ /* 0x000e300000000a00 */
[----:B------:R-:W1:Y:S01]  /*02e0*/  LDC.64 R18, c[0x0][0x388] ;  /* 0x0000e200ff127b82 */ /* 0x000e620000000a00 */
[----:B0-----:R-:W-:-:S05]  /*02f0*/  IMAD.WIDE R16, R27, 0x4, R16 ;  /* 0x000000041b107825 */ /* 0x001fca00078e0210 */
[----:B------:R-:W2:Y:S01]  /*0300*/  LDG.E R11, desc[UR8][R16.64] ;  /* 0x00000008100b7981 */ /* 0x000ea2000c1e1900 */
[----:B-1----:R-:W-:-:S05]  /*0310*/  IMAD.WIDE.U32 R8, R24, 0x4, R18 ;  /* 0x0000000418087825 */ /* 0x002fca00078e0012 */
[----:B------:R-:W3:Y:S04]  /*0320*/  LDG.E R35, desc[UR8][R8.64] ;  /* 0x0000000808237981 */ /* 0x000ee8000c1e1900 */
[----:B--2---:R-:W-:Y:S04]  /*0330*/  STS [R22], R11 ;  /* 0x0000000b16007388 */ /* 0x004fe80000000800 */
[----:B---3--:R-:W-:Y:S01]  /*0340*/  STS [R6], R35 ;  /* 0x0000002306007388 */ /* 0x008fe20000000800 */
[----:B------:R-:W-:Y:S06]  /*0350*/  BAR.SYNC.DEFER_BLOCKING 0x0 ;  /* 0x0000000000007b1d */ /* 0x000fec0000010000 */
[----:B------:R-:W-:Y:S04]  /*0360*/  LDS R10, [R20] ;  /* 0x00000000140a7984 */ /* 0x000fe80000000800 */
[----:B------:R-:W0:Y:S04]  /*0370*/  LDS.128 R12, [R7] ;  /* 0x00000000070c7984 */ /* 0x000e280000000c00 */
[----:B------:R-:W1:Y:S04]  /*0380*/  LDS R37, [R20+0x40] ;  /* 0x0000400014257984 */ /* 0x000e680000000800 */
[----:B------:R-:W2:Y:S04]  /*0390*/  LDS R33, [R20+0x80] ;  /* 0x0000800014217984 */ /* 0x000ea80000000800 */
[----:B------:R-:W-:Y:S01]  /*03a0*/  LDS R32, [R20+0x140] ;  /* 0x0001400014207984 */ /* 0x000fe20000000800 */
[----:B0-----:R-:W-:-:S03]  /*03b0*/  FFMA R10, R12, R10, R31 ;  /* 0x0000000a0c0a7223 */ /* 0x001fc6000000001f */
[----:B------:R-:W0:Y:S01]  /*03c0*/  LDS R12, [R20+0xc0] ;  /* 0x0000c000140c7984 */ /* 0x000e220000000800 */
[----:B-1----:R-:W-:-:S03]  /*03d0*/  FFMA R34, R37, R13, R10 ;  /* 0x0000000d25227223 */ /* 0x002fc6000000000a */
[----:B------:R-:W-:Y:S04]  /*03e0*/  LDS R13, [R20+0x100] ;  /* 0x00010000140d7984 */ /* 0x000fe80000000800 */
[----:B------:R-:W1:Y:S04]  /*03f0*/  LDS.128 R8, [R7+0x10] ;  /* 0x0000100007087984 */ /* 0x000e680000000c00 */
[----:B------:R-:W3:Y:S01]  /*0400*/  LDS R31, [R20+0x180] ;  /* 0x00018000141f7984 */ /* 0x000ee20000000800 */
[----:B--2---:R-:W-:-:S03]  /*0410*/  FFMA R33, R33, R14, R34 ;  /* 0x0000000e21217223 */ /* 0x004fc60000000022 */
[----:B------:R-:W-:Y:S04]  /*0420*/  LDS R37, [R20+0x340] ;  /* 0x0003400014257984 */ /* 0x000fe80000000800 */
[----:B------:R-:W-:Y:S01]  /*0430*/  LDS R34, [R20+0x3c0] ;  /* 0x0003c00014227984 */ /* 0x000fe20000000800 */
[----:B0-----:R-:W-:-:S03]  /*0440*/  FFMA R15, R12, R15, R33 ;  /* 0x0000000f0c0f7223 */ /* 0x001fc60000000021 */
[----:B------:R-:W-:Y:S01]  /*0450*/  LDS R33, [R20+0x240] ;  /* 0x0002400014217984 */ /* 0x000fe20000000800 */
[----:B-1----:R-:W-:-:S03]  /*0460*/  FFMA R13, R8, R13, R15 ;  /* 0x0000000d080d7223 */ /* 0x002fc6000000000f */
[----:B------:R-:W0:Y:S01]  /*0470*/  LDS R8, [R20+0x1c0] ;  /* 0x0001c00014087984 */ /* 0x000e220000000800 */
[----:B------:R-:W-:-:S03]  /*0480*/  FFMA R32, R32, R9, R13 ;  /* 0x0000000920207223 */ /* 0x000fc6000000000d */
[----:B------:R-:W-:Y:S04]  /*0490*/  LDS R9, [R20+0x200] ;  /* 0x0002000014097984 */ /* 0x000fe80000000800 */
[----:B------:R-:W1:Y:S01]  /*04a0*/  LDS.128 R12, [R7+0x20] ;  /* 0x00002000070c7984 */ /* 0x000e620000000c00 */
[----:B---3--:R-:W-:-:S03]  /*04b0*/  FFMA R31, R31, R10, R32 ;  /* 0x0000000a1f1f7223 */ /* 0x008fc60000000020 */
[----:B------:R-:W2:Y:S04]  /*04c0*/  LDS R32, [R20+0x280] ;  /* 0x0002800014207984 */ /* 0x000ea80000000800 */
[----:B------:R-:W3:Y:S01]  /*04d0*/  LDS R10, [R20+0x2c0] ;  /* 0x0002c000140a7984 */ /* 0x000ee20000000800 */
[----:B0-----:R-:W-:-:S03]  /*04e0*/  FFMA R11, R8, R11, R31 ;  /* 0x0000000b080b7223 */ /* 0x001fc6000000001f */
[----:B------:R-:W-:Y:S01]  /*04f0*/  LDS R31, [R20+0x380] ;  /* 0x00038000141f7984 */ /* 0x000fe20000000800 */
[----:B-1----:R-:W-:-:S03]  /*0500*/  FFMA R12, R12, R9, R11 ;  /* 0x000000090c0c7223 */ /* 0x002fc6000000000b */
[----:B------:R-:W-:Y:S01]  /*0510*/  LDS R9, [R20+0x300] ;  /* 0x0003000014097984 */ /* 0x000fe20000000800 */
[----:B------:R-:W-:-:S04]  /*0520*/  FFMA R13, R33, R13, R12 ;  /* 0x0000000d210d7223 */ /* 0x000fc8000000000c */
[----:B--2---:R-:W-:-:S04]  /*0530*/  FFMA R13, R32, R14, R13 ;  /* 0x0000000e200d7223 */ /* 0x004fc8000000000d */
[----:B---3--:R-:W-:Y:S02]  /*0540*/  FFMA R11, R10, R15, R13 ;  /* 0x0000000f0a0b7223 */ /* 0x008fe4000000000d */
[----:B------:R-:W0:Y:S01]  /*0550*/  LDS.128 R12, [R7+0x30] ;  /* 0x00003000070c7984 */ /* 0x000e220000000c00 */
[----:B------:R-:W-:Y:S01]  /*0560*/  IMAD.WIDE.U32 R32, R26, 0x4, R18 ;  /* 0x000000041a207825 */ /* 0x000fe200078e0012 */
[----:B------:R-:W-:Y:S06]  /*0570*/  BAR.SYNC.DEFER_BLOCKING 0x0 ;  /* 0x0000000000007b1d */ /* 0x000fec0000010000 */
[----:B------:R-:W2:Y:S04]  /*0580*/  LDG.E R32, desc[UR8][R32.64] ;  /* 0x0000000820207981 */ /* 0x000ea8000c1e1900 */
[----:B------:R-:W3:Y:S01]  /*0590*/  LDG.E R33, desc[UR8][R16.64+0x40] ;  /* 0x0000400810217981 */ /* 0x000ee2000c1e1900 */
[----:B0-----:R-:W-:-:S04]  /*05a0*/  FFMA R12, R12, R9, R11 ;  /* 0x000000090c0c7223 */ /* 0x001fc8000000000b */
[----:B------:R-:W-:-:S04]  /*05b0*/  FFMA R36, R37, R13, R12 ;  /* 0x0000000d25247223 */ /* 0x000fc8000000000c */
[----:B------:R-:W-:-:S04]  /*05c0*/  FFMA R31, R31, R14, R36 ;  /* 0x0000000e1f1f7223 */ /* 0x000fc80000000024 */
[----:B------:R-:W-:Y:S01]  /*05d0*/  FFMA R15, R34, R15, R31 ;  /* 0x0000000f220f7223 */ /* 0x000fe2000000001f */
[----:B---3--:R-:W-:Y:S04]  /*05e0*/  STS [R22], R33 ;  /* 0x0000002116007388 */ /* 0x008fe80000000800 */
[----:B--2---:R-:W-:Y:S01]  /*05f0*/  STS [R6], R32 ;  /* 0x0000002006007388 */ /* 0x004fe20000000800 */
[----:B------:R-:W-:Y:S06]  /*0600*/  BAR.SYNC.DEFER_BLOCKING 0x0 ;  /* 0x0000000000007b1d */ /* 0x000fec0000010000 */
[----:B------:R-:W-:Y:S04]  /*0610*/  LDS R35, [R20] ;  /* 0x0000000014237984 */ /* 0x000fe80000000800 */
[----:B------:R-:W0:Y:S04]  /*0620*/  LDS.128 R8, [R7] ;  /* 0x0000000007087984 */ /* 0x000e280000000c00 */
[----:B------:R-:W1:Y:S04]  /*0630*/  LDS R12, [R20+0x40] ;  /* 0x00004000140c7984 */ /* 0x000e680000000800 */
[----:B------:R-:W2:Y:S04]  /*0640*/  LDS R31, [R20+0x80] ;  /* 0x00008000141f7984 */ /* 0x000ea80000000800 */
[----:B------:R-:W-:Y:S04]  /*0650*/  LDS R32, [R20+0x140] ;  /* 0x0001400014207984 */ /* 0x000fe80000000800 */
[----:B------:R-:W-:Y:S04]  /*0660*/  LDS R33, [R20+0x180] ;  /* 0x0001800014217984 */ /* 0x000fe80000000800 */
[----:B------:R-:W-:Y:S01]  /*0670*/  LDS R37, [R20+0x340] ;  /* 0x0003400014257984 */ /* 0x000fe20000000800 */
[----:B0-----:R-:W-:-:S03]  /*0680*/  FFMA R15, R8, R35, R15 ;  /* 0x00000023080f7223 */ /* 0x001fc6000000000f */
[----:B------:R-:W0:Y:S01]  /*0690*/  LDS R8, [R20+0xc0] ;  /* 0x0000c00014087984 */ /* 0x000e220000000800 */
[----:B-1----:R-:W-:-:S03]  /*06a0*/  FFMA R34, R12, R9, R15 ;  /* 0x000000090c227223 */ /* 0x002fc6000000000f */
[----:B------:R-:W-:Y:S04]  /*06b0*/  LDS R9, [R20+0x100] ;  /* 0x0001000014097984 */ /* 0x000fe80000000800 */
[----:B------:R-:W1:Y:S01]  /*06c0*/  LDS.128 R12, [R7+0x10] ;  /* 0x00001000070c7984 */ /* 0x000e620000000c00 */
[----:B--2---:R-:W-:-:S03]  /*06d0*/  FFMA R31, R31, R10, R34 ;  /* 0x0000000a1f1f7223 */ /* 0x004fc60000000022 */
        /* <DEDUP_REMOVED lines=8> */
[----:B------:R-:W-:-:S03]  /*0760*/  FFMA R33, R33, R14, R32 ;  /* 0x0000000e21217223 */ /* 0x000fc60000000020 */
[----:B------:R-:W2:Y:S04]  /*0770*/  LDS R32, [R20+0x280] ;  /* 0x0002800014207984 */ /* 0x000ea80000000800 */
[----:B------:R-:W3:Y:S01]  /*0780*/  LDS R14, [R20+0x2c0] ;  /* 0x0002c000140e7984 */ /* 0x000ee20000000800 */
[----:B0-----:R-:W-:-:S04]  /*0790*/  FFMA R15, R12, R15, R33 ;  /* 0x0000000f0c0f7223 */ /* 0x001fc80000000021 */
[----:B-1----:R-:W-:-:S04]  /*07a0*/  FFMA R8, R8, R13, R15 ;  /* 0x0000000d08087223 */ /* 0x002fc8000000000f */
[----:B------:R-:W-:Y:S02]  /*07b0*/  FFMA R9, R31, R9, R8 ;  /* 0x000000091f097223 */ /* 0x000fe40000000008 */
[----:B------:R-:W-:Y:S02]  /*07c0*/  LDS R31, [R20+0x380] ;  /* 0x00038000141f7984 */ /* 0x000fe40000000800 */
[----:B--2---:R-:W-:Y:S02]  /*07d0*/  FFMA R13, R32, R10, R9 ;  /* 0x0000000a200d7223 */ /* 0x004fe40000000009 */
[----:B------:R-:W-:Y:S02]  /*07e0*/  LDS R9, [R20+0x300] ;  /* 0x0003000014097984 */ /* 0x000fe40000000800 */
        /* <DEDUP_REMOVED lines=10> */
[----:B------:R-:W-:Y:S01]  /*0890*/  IMAD.WIDE.U32 R18, R30, 0x4, R18 ;  /* 0x000000041e127825 */ /* 0x000fe200078e0012 */
[----:B---3--:R-:W-:Y:S04]  /*08a0*/  STS [R22], R33 ;  /* 0x0000002116007388 */ /* 0x008fe80000000800 */
[----:B--2---:R-:W-:Y:S01]  /*08b0*/  STS [R6], R32 ;  /* 0x0000002006007388 */ /* 0x004fe20000000800 */
[----:B------:R-:W-:Y:S06]  /*08c0*/  BAR.SYNC.DEFER_BLOCKING 0x0 ;  /* 0x0000000000007b1d */ /* 0x000fec0000010000 */
[----:B------:R-:W-:Y:S04]  /*08d0*/  LDS R35, [R20] ;  /* 0x0000000014237984 */ /* 0x000fe80000000800 */
[----:B------:R-:W0:Y:S04]  /*08e0*/  LDS.128 R8, [R7] ;  /* 0x0000000007087984 */ /* 0x000e280000000c00 */
[----:B------:R-:W1:Y:S04]  /*08f0*/  LDS R12, [R20+0x40] ;  /* 0x00004000140c7984 */ /* 0x000e680000000800 */
[----:B------:R-:W2:Y:S04]  /*0900*/  LDS R31, [R20+0x80] ;  /* 0x00008000141f7984 */ /* 0x000ea80000000800 */
[----:B------:R-:W3:Y:S04]  /*0910*/  LDS R33, [R20+0xc0] ;  /* 0x0000c00014217984 */ /* 0x000ee80000000800 */
[----:B------:R-:W-:Y:S01]  /*0920*/  LDS R34, [R20+0x340] ;  /* 0x0003400014227984 */ /* 0x000fe20000000800 */
[----:B0-----:R-:W-:-:S03]  /*0930*/  FFMA R15, R8, R35, R15 ;  /* 0x00000023080f7223 */ /* 0x001fc6000000000f */
[----:B------:R-:W-:Y:S01]  /*0940*/  LDS R8, [R20+0x140] ;  /* 0x0001400014087984 */ /* 0x000fe20000000800 */
[----:B-1----:R-:W-:-:S03]  /*0950*/  FFMA R32, R12, R9, R15 ;  /* 0x000000090c207223 */ /* 0x002fc6000000000f */
[----:B------:R-:W-:Y:S04]  /*0960*/  LDS R9, [R20+0x100] ;  /* 0x0001000014097984 */ /* 0x000fe80000000800 */
[----:B------:R-:W0:Y:S01]  /*0970*/  LDS.128 R12, [R7+0x10] ;  /* 0x00001000070c7984 */ /* 0x000e220000000c00 */
[----:B--2---:R-:W-:-:S03]  /*0980*/  FFMA R10, R31, R10, R32 ;  /* 0x0000000a1f0a7223 */ /* 0x004fc60000000020 */
[----:B------:R-:W1:Y:S01]  /*0990*/  LDS R31, [R20+0x180] ;  /* 0x00018000141f7984 */ /* 0x000e620000000800 */
[----:B---3--:R-:W-:-:S03]  /*09a0*/  FFMA R11, R33, R11, R10 ;  /* 0x0000000b210b7223 */ /* 0x008fc6000000000a */
[----:B------:R-:W-:Y:S04]  /*09b0*/  LDS R33, [R20+0x200] ;  /* 0x0002000014217984 */ /* 0x000fe80000000800 */
[----:B------:R-:W-:Y:S01]  /*09c0*/  LDS R35, [R20+0x240] ;  /* 0x0002400014237984 */ /* 0x000fe20000000800 */
[----:B0-----:R-:W-:-:S03]  /*09d0*/  FFMA R9, R12, R9, R11 ;  /* 0x000000090c097223 */ /* 0x001fc6000000000b */
[----:B------:R-:W0:Y:S01]  /*09e0*/  LDS R12, [R20+0x1c0] ;  /* 0x0001c000140c7984 */ /* 0x000e220000000800 */
[----:B------:R-:W-:-:S03]  /*09f0*/  FFMA R32, R8, R13, R9 ;  /* 0x0000000d08207223 */ /* 0x000fc60000000009 */
[----:B------:R-:W2:Y:S04]  /*0a00*/  LDS.128 R8, [R7+0x20] ;  /* 0x0000200007087984 */ /* 0x000ea80000000c00 */
[----:B------:R-:W3:Y:S01]  /*0a10*/  LDS R13, [R20+0x280] ;  /* 0x00028000140d7984 */ /* 0x000ee20000000800 */
[----:B-1----:R-:W-:-:S03]  /*0a20*/  FFMA R31, R31, R14, R32 ;  /* 0x0000000e1f1f7223 */ /* 0x002fc60000000020 */
[----:B------:R-:W-:Y:S01]  /*0a30*/  LDS R32, [R20+0x3c0] ;  /* 0x0003c00014207984 */ /* 0x000fe20000000800 */
[----:B0-----:R-:W-:-:S04]  /*0a40*/  FFMA R15, R12, R15, R31 ;  /* 0x0000000f0c0f7223 */ /* 0x001fc8000000001f */
[----:B--2---:R-:W-:Y:S02]  /*0a50*/  FFMA R8, R8, R33, R15 ;  /* 0x0000002108087223 */ /* 0x004fe4000000000f */
[----:B------:R-:W-:Y:S02]  /*0a60*/  LDS R33, [R20+0x380] ;  /* 0x0003800014217984 */ /* 0x000fe40000000800 */
[----:B------:R-:W-:Y:S02]  /*0a70*/  FFMA R12, R35, R9, R8 ;  /* 0x00000009230c7223 */ /* 0x000fe40000000008 */
[----:B------:R-:W0:Y:S02]  /*0a80*/  LDS R8, [R20+0x2c0] ;  /* 0x0002c00014087984 */ /* 0x000e240000000800 */
[----:B---3--:R-:W-:Y:S02]  /*0a90*/  FFMA R9, R13, R10, R12 ;  /* 0x0000000a0d097223 */ /* 0x008fe4000000000c */
[----:B------:R-:W-:Y:S04]  /*0aa0*/  LDS R35, [R20+0x300] ;  /* 0x0003000014237984 */ /* 0x000fe80000000800 */
[----:B------:R-:W1:Y:S01]  /*0ab0*/  LDS.128 R12, [R7+0x30] ;  /* 0x00003000070c7984 */ /* 0x000e620000000c00 */
[----:B------:R-:W-:Y:S06]  /*0ac0*/  BAR.SYNC.DEFER_BLOCKING 0x0 ;  /* 0x0000000000007b1d */ /* 0x000fec0000010000 */
[----:B------:R0:W2:Y:S04]  /*0ad0*/  LDG.E R16, desc[UR8][R16.64+0xc0] ;  /* 0x0000c00810107981 */ /* 0x0000a8000c1e1900 */
[----:B------:R-:W3:Y:S01]  /*0ae0*/  LDG.E R19, desc[UR8][R18.64] ;  /* 0x0000000812137981 */ /* 0x000ee2000c1e1900 */
[----:B0-----:R-:W-:-:S04]  /*0af0*/  FFMA R17, R8, R11, R9 ;  /* 0x0000000b08117223 */ /* 0x001fc80000000009 */
[----:B-1----:R-:W-:-:S04]  /*0b00*/  FFMA R35, R12, R35, R17 ;  /* 0x000000230c237223 */ /* 0x002fc80000000011 */
[----:B------:R-:W-:-:S04]  /*0b10*/  FFMA R34, R34, R13, R35 ;  /* 0x0000000d22227223 */ /* 0x000fc80000000023 */
[----:B------:R-:W-:-:S04]  /*0b20*/  FFMA R33, R33, R14, R34 ;  /* 0x0000000e21217223 */ /* 0x000fc80000000022 */
[----:B------:R-:W-:Y:S01]  /*0b30*/  FFMA R17, R32, R15, R33 ;  /* 0x0000000f20117223 */ /* 0x000fe20000000021 */
[----:B------:R-:W-:-:S04]  /*0b40*/  IADD3 R25, PT, PT, R25, 0x4, RZ ;  /* 0x0000000419197810 */ /* 0x000fc80007ffe0ff */
[----:B------:R-:W-:Y:S02]  /*0b50*/  ISETP.NE.AND P0, PT, R25, RZ, PT ;  /* 0x000000ff1900720c */ /* 0x000fe40003f05270 */
[----:B------:R-:W-:Y:S02]  /*0b60*/  IADD3 R27, PT, PT, R27, 0x40, RZ ;  /* 0x000000401b1b7810 */ /* 0x000fe40007ffe0ff */
[C---:B------:R-:W-:Y:S02]  /*0b70*/  LEA R30, R5.reuse, R30, 0x6 ;  /* 0x0000001e051e7211 */ /* 0x040fe400078e30ff */
[C---:B------:R-:W-:Y:S02]  /*0b80*/  LEA R28, R5.reuse, R28, 0x6 ;  /* 0x0000001c051c7211 */ /* 0x040fe400078e30ff */
[C---:B------:R-:W-:Y:S02]  /*0b90*/  LEA R26, R5.reuse, R26, 0x6 ;  /* 0x0000001a051a7211 */ /* 0x040fe400078e30ff */
[----:B------:R-:W-:Y:S01]  /*0ba0*/  LEA R24, R5, R24, 0x6 ;  /* 0x0000001805187211 */ /* 0x000fe200078e30ff */
[----:B--2---:R-:W-:Y:S04]  /*0bb0*/  STS [R22], R16 ;  /* 0x0000001016007388 */ /* 0x004fe80000000800 */
[----:B---3--:R-:W-:Y:S01]  /*0bc0*/  STS [R6], R19 ;  /* 0x0000001306007388 */ /* 0x008fe20000000800 */
[----:B------:R-:W-:Y:S06]  /*0bd0*/  BAR.SYNC.DEFER_BLOCKING 0x0 ;  /* 0x0000000000007b1d */ /* 0x000fec0000010000 */
[----:B------:R-:W-:Y:S04]  /*0be0*/  LDS R31, [R20] ;  /* 0x00000000141f7984 */ /* 0x000fe80000000800 */
[----:B------:R-:W0:Y:S04]  /*0bf0*/  LDS.128 R8, [R7] ;  /* 0x0000000007087984 */ /* 0x000e280000000c00 */
[----:B------:R-:W1:Y:S04]  /*0c00*/  LDS R36, [R20+0x40] ;  /* 0x0000400014247984 */ /* 0x000e680000000800 */
[----:B------:R-:W2:Y:S04]  /*0c10*/  LDS R37, [R20+0x80] ;  /* 0x0000800014257984 */ /* 0x000ea80000000800 */
[----:B------:R-:W3:Y:S04]  /*0c20*/  LDS R34, [R20+0xc0] ;  /* 0x0000c00014227984 */ /* 0x000ee80000000800 */
[----:B------:R-:W-:Y:S04]  /*0c30*/  LDS R33, [R20+0x100] ;  /* 0x0001000014217984 */ /* 0x000fe80000000800 */
[----:B------:R-:W4:Y:S04]  /*0c40*/  LDS.128 R12, [R7+0x10] ;  /* 0x00001000070c7984 */ /* 0x000f280000000c00 */
[----:B------:R-:W5:Y:S04]  /*0c50*/  LDS R32, [R20+0x140] ;  /* 0x0001400014207984 */ /* 0x000f680000000800 */
[----:B------:R-:W5:Y:S01]  /*0c60*/  LDS R35, [R20+0x180] ;  /* 0x0001800014237984 */ /* 0x000f620000000800 */
[----:B0-----:R-:W-:-:S03]  /*0c70*/  FFMA R17, R8, R31, R17 ;  /* 0x0000001f08117223 */ /* 0x001fc60000000011 */
[----:B------:R-:W0:Y:S01]  /*0c80*/  LDS R8, [R20+0x1c0] ;  /* 0x0001c00014087984 */ /* 0x000e220000000800 */
[----:B-1----:R-:W-:-:S03]  /*0c90*/  FFMA R36, R36, R9, R17 ;  /* 0x0000000924247223 */ /* 0x002fc60000000011 */
[----:B------:R-:W-:Y:S04]  /*0ca0*/  LDS R31, [R20+0x200] ;  /* 0x00020000141f7984 */ /* 0x000fe80000000800 */
[----:B------:R-:W1:Y:S01]  /*0cb0*/  LDS.128 R16, [R7+0x20] ;  /* 0x0000200007107984 */ /* 0x000e620000000c00 */
[----:B--2---:R-:W-:-:S04]  /*0cc0*/  FFMA R37, R37, R10, R36 ;  /* 0x0000000a25257223 */ /* 0x004fc80000000024 */
[----:B---3--:R-:W-:-:S04]  /*0cd0*/  FFMA R11, R34, R11, R37 ;  /* 0x0000000b220b7223 */ /* 0x008fc80000000025 */
[----:B----4-:R-:W-:Y:S02]  /*0ce0*/  FFMA R11, R12, R33, R11 ;  /* 0x000000210c0b7223 */ /* 0x010fe4000000000b */
[----:B------:R-:W2:Y:S02]  /*0cf0*/  LDS R12, [R20+0x240] ;  /* 0x00024000140c7984 */ /* 0x000ea40000000800 */
[----:B-----5:R-:W-:Y:S02]  /*0d00*/  FFMA R32, R32, R13, R11 ;  /* 0x0000000d20207223 */ /* 0x020fe4000000000b */
[----:B------:R-:W3:Y:S02]  /*0d10*/  LDS R13, [R20+0x280] ;  /* 0x00028000140d7984 */ /* 0x000ee40000000800 */
[----:B------:R-:W-:Y:S02]  /*0d20*/  FFMA R35, R35, R14, R32 ;  /* 0x0000000e23237223 */ /* 0x000fe40000000020 */
[----:B------:R-:W4:Y:S04]  /*0d30*/  LDS R14, [R20+0x2c0] ;  /* 0x0002c000140e7984 */ /* 0x000f280000000800 */
[----:B------:R-:W-:Y:S01]  /*0d40*/  LDS R32, [R20+0x340] ;  /* 0x0003400014207984 */ /* 0x000fe20000000800 */
[----:B0-----:R-:W-:-:S03]  /*0d50*/  FFMA R35, R8, R15, R35 ;  /* 0x0000000f08237223 */ /* 0x001fc60000000023 */
[----:B------:R-:W-:Y:S04]  /*0d60*/  LDS R15, [R20+0x300] ;  /* 0x00030000140f7984 */ /* 0x000fe80000000800 */
[----:B------:R-:W0:Y:S01]  /*0d70*/  LDS.128 R8, [R7+0x30] ;  /* 0x0000300007087984 */ /* 0x000e220000000c00 */
[----:B-1----:R-:W-:-:S03]  /*0d80*/  FFMA R35, R16, R31, R35 ;  /* 0x0000001f10237223 */ /* 0x002fc60000000023 */
[----:B------:R-:W1:Y:S04]  /*0d90*/  LDS R31, [R20+0x380] ;  /* 0x00038000141f7984 */ /* 0x000e680000000800 */
[----:B------:R-:W5:Y:S01]  /*0da0*/  LDS R16, [R20+0x3c0] ;  /* 0x0003c00014107984 */ /* 0x000f620000000800 */
[----:B--2---:R-:W-:-:S04]  /*0db0*/  FFMA R12, R12, R17, R35 ;  /* 0x000000110c0c7223 */ /* 0x004fc80000000023 */
[----:B---3--:R-:W-:-:S04]  /*0dc0*/  FFMA R13, R13, R18, R12 ;  /* 0x000000120d0d7223 */ /* 0x008fc8000000000c */
[----:B----4-:R-:W-:-:S04]  /*0dd0*/  FFMA R13, R14, R19, R13 ;  /* 0x000000130e0d7223 */ /* 0x010fc8000000000d */
[----:B0-----:R-:W-:-:S04]  /*0de0*/  FFMA R13, R8, R15, R13 ;  /* 0x0000000f080d7223 */ /* 0x001fc8000000000d */
[----:B------:R-:W-:-:S04]  /*0df0*/  FFMA R32, R32, R9, R13 ;  /* 0x0000000920207223 */ /* 0x000fc8000000000d */
[----:B-1----:R-:W-:-:S04]  /*0e00*/  FFMA R31, R31, R10, R32 ;  /* 0x0000000a1f1f7223 */ /* 0x002fc80000000020 */
[----:B-----5:R-:W-:Y:S01]  /*0e10*/  FFMA R31, R16, R11, R31 ;  /* 0x0000000b101f7223 */ /* 0x020fe2000000001f */
[----:B------:R-:W-:Y:S06]  /*0e20*/  BAR.SYNC.DEFER_BLOCKING 0x0 ;  /* 0x0000000000007b1d */ /* 0x000fec0000010000 */
[----:B------:R-:W-:Y:S05]  /*0e30*/  @P0 BRA `(.L_x_2) ;  /* 0xfffffff400240947 */ /* 0x000fea000383ffff */
.L_x_1:
[----:B------:R-:W-:-:S13]  /*0e40*/  LOP3.LUT P0, R6, R29, 0x3, RZ, 0xc0, !PT ;  /* 0x000000031d067812 */ /* 0x000fda000780c0ff */
[----:B------:R-:W-:Y:S05]  /*0e50*/  @!P0 BRA `(.L_x_0) ;  /* 0x00000008007c8947 */ /* 0x000fea0003800000 */
[----:B------:R-:W-:Y:S02]  /*0e60*/  ISETP.NE.AND P0, PT, R6, 0x1, PT ;  /* 0x000000010600780c */ /* 0x000fe40003f05270 */
[----:B------:R-:W-:-:S04]  /*0e70*/  LOP3.LUT R29, R29, 0x1, RZ, 0xc0, !PT ;  /* 0x000000011d1d7812 */ /* 0x000fc800078ec0ff */
[----:B------:R-:W-:-:S07]  /*0e80*/  ISETP.NE.U32.AND P1, PT, R29, 0x1, PT ;  /* 0x000000011d00780c */ /* 0x000fce0003f25070 */
[----:B------:R-:W-:Y:S06]  /*0e90*/  @!P0 BRA `(.L_x_3) ;  /* 0x0000000400908947 */ /* 0x000fec0003800000 */
[----:B------:R-:W0:Y:S01]  /*0ea0*/  LDC.64 R24, c[0x0][0x380] ;  /* 0x0000e000ff187b82 */ /* 0x000e220000000a00 */
[C---:B------:R-:W-:Y:S02]  /*0eb0*/  LEA R18, R0.reuse, R3, 0x4 ;  /* 0x0000000300127211 */ /* 0x040fe400078e20ff */
[----:B------:R-:W-:-:S03]  /*0ec0*/  LEA R9, R0, R21, 0x4 ;  /* 0x0000001500097211 */ /* 0x000fc600078e20ff */
[----:B------:R-:W-:Y:S02]  /*0ed0*/  IMAD R13, R18, R5, R4 ;  /* 0x00000005120d7224 */ /* 0x000fe400078e0204 */
[----:B------:R-:W1:Y:S01]  /*0ee0*/  LDC.64 R16, c[0x0][0x388] ;  /* 0x0000e200ff107b82 */ /* 0x000e620000000a00 */
[----:B0-----:R-:W-:-:S05]  /*0ef0*/  IMAD.WIDE R24, R9, 0x4, R24 ;  /* 0x0000000409187825 */ /* 0x001fca00078e0218 */
[----:B------:R-:W2:Y:S01]  /*0f00*/  LDG.E R19, desc[UR8][R24.64] ;  /* 0x0000000818137981 */ /* 0x000ea2000c1e1900 */
[----:B-1----:R-:W-:-:S05]  /*0f10*/  IMAD.WIDE.U32 R12, R13, 0x4, R16 ;  /* 0x000000040d0c7825 */ /* 0x002fca00078e0010 */
[----:B------:R-:W3:Y:S01]  /*0f20*/  LDG.E R27, desc[UR8][R12.64] ;  /* 0x000000080c1b7981 */ /* 0x000ee2000c1e1900 */
[----:B------:R-:W-:-:S04]  /*0f30*/  UIADD3 UR5, UPT, UPT, UR4, 0x400, URZ ;  /* 0x0000040004057890 */ /* 0x000fc8000fffe0ff */
[----:B------:R-:W-:Y:S01]  /*0f40*/  ULEA UR5, UR6, UR5, 0x18 ;  /* 0x0000000506057291 */ /* 0x000fe2000f8ec0ff */
[----:B------:R-:W-:-:S05]  /*0f50*/  LEA R28, R2, R7, 0x2 ;  /* 0x00000007021c7211 */ /* 0x000fca00078e10ff */
[----:B------:R-:W-:-:S04]  /*0f60*/  LEA R6, R2, UR5, 0x2 ;  /* 0x0000000502067c11 */ /* 0x000fc8000f8e10ff */
[----:B------:R-:W-:Y:S02]  /*0f70*/  LEA R30, R3, R6, 0x6 ;  /* 0x00000006031e7211 */ /* 0x000fe400078e30ff */
[----:B------:R-:W-:Y:S01]  /*0f80*/  IADD3 R18, PT, PT, R18, 0x10, RZ ;  /* 0x0000001012127810 */ /* 0x000fe20007ffe0ff */
        /* <DEDUP_REMOVED lines=11> */
[----:B------:R-:W5:Y:S04]  /*1040*/  LDS R19, [R6+0x180] ;  /* 0x0001800006137984 */ /* 0x000f680000000800 */
[----:B------:R-:W5:Y:S04]  /*1050*/  LDS R20, [R6+0x1c0] ;  /* 0x0001c00006147984 */ /* 0x000f680000000800 */
[----:B------:R-:W-:Y:S01]  /*1060*/  LDS R35, [R6+0x280] ;  /* 0x0002800006237984 */ /* 0x000fe20000000800 */
[----:B0-----:R-:W-:-:S03]  /*1070*/  FFMA R8, R8, R26, R31 ;  /* 0x0000001a08087223 */ /* 0x001fc6000000001f */
[----:B------:R-:W-:Y:S01]  /*1080*/  LDS R31, [R6+0x300] ;  /* 0x00030000061f7984 */ /* 0x000fe20000000800 */
[----:B-1----:R-:W-:-:S03]  /*1090*/  FFMA R9, R29, R9, R8 ;  /* 0x000000091d097223 */ /* 0x002fc60000000008 */
[----:B------:R-:W-:Y:S01]  /*10a0*/  LDS R29, [R6+0x200] ;  /* 0x00020000061d7984 */ /* 0x000fe20000000800 */
[----:B--2---:R-:W-:-:S03]  /*10b0*/  FFMA R10, R32, R10, R9 ;  /* 0x0000000a200a7223 */ /* 0x004fc60000000009 */
[----:B------:R-:W-:Y:S01]  /*10c0*/  LDS R32, [R6+0x2c0] ;  /* 0x0002c00006207984 */ /* 0x000fe20000000800 */
[----:B---3--:R-:W-:-:S03]  /*10d0*/  FFMA R11, R33, R11, R10 ;  /* 0x0000000b210b7223 */ /* 0x008fc6000000000a */
[----:B------:R-:W-:Y:S04]  /*10e0*/  LDS R33, [R6+0x380] ;  /* 0x0003800006217984 */ /* 0x000fe80000000800 */
[----:B------:R-:W-:Y:S01]  /*10f0*/  LDS R26, [R6+0x3c0] ;  /* 0x0003c000061a7984 */ /* 0x000fe20000000800 */
[----:B----4-:R-:W-:-:S03]  /*1100*/  FFMA R11, R12, R34, R11 ;  /* 0x000000220c0b7223 */ /* 0x010fc6000000000b */
[----:B------:R-:W-:Y:S01]  /*1110*/  LDS R34, [R6+0x240] ;  /* 0x0002400006227984 */ /* 0x000fe20000000800 */
[----:B-----5:R-:W-:Y:S01]  /*1120*/  FFMA R22, R22, R13, R11 ;  /* 0x0000000d16167223 */ /* 0x020fe2000000000b */
[----:B------:R-:W-:Y:S02]  /*1130*/  IMAD R13, R18, R5, R4 ;  /* 0x00000005120d7224 */ /* 0x000fe400078e0204 */
[----:B------:R-:W0:Y:S01]  /*1140*/  LDS.128 R8, [R7+0x20] ;  /* 0x0000200007087984 */ /* 0x000e220000000c00 */
[----:B------:R-:W-:Y:S01]  /*1150*/  FFMA R19, R19, R14, R22 ;  /* 0x0000000e13137223 */ /* 0x000fe20000000016 */
[----:B------:R-:W-:Y:S02]  /*1160*/  IMAD.WIDE.U32 R12, R13, 0x4, R16 ;  /* 0x000000040d0c7825 */ /* 0x000fe400078e0010 */
[----:B------:R-:W-:Y:S02]  /*1170*/  LDS R22, [R6+0x340] ;  /* 0x0003400006167984 */ /* 0x000fe40000000800 */
[----:B------:R-:W-:-:S02]  /*1180*/  FFMA R37, R20, R15, R19 ;  /* 0x0000000f14257223 */ /* 0x000fc40000000013 */
[----:B------:R-:W1:Y:S01]  /*1190*/  LDS.128 R16, [R7+0x30] ;  /* 0x0000300007107984 */ /* 0x000e620000000c00 */
[----:B------:R-:W-:Y:S06]  /*11a0*/  BAR.SYNC.DEFER_BLOCKING 0x0 ;  /* 0x0000000000007b1d */ /* 0x000fec0000010000 */
[----:B------:R-:W2:Y:S04]  /*11b0*/  LDG.E R25, desc[UR8][R24.64+0x40] ;  /* 0x0000400818197981 */ /* 0x000ea8000c1e1900 */
[----:B------:R-:W3:Y:S01]  /*11c0*/  LDG.E R36, desc[UR8][R12.64] ;  /* 0x000000080c247981 */ /* 0x000ee2000c1e1900 */
[----:B0-----:R-:W-:-:S04]  /*11d0*/  FFMA R37, R8, R29, R37 ;  /* 0x0000001d08257223 */ /* 0x001fc80000000025 */
[----:B------:R-:W-:-:S04]  /*11e0*/  FFMA R34, R34, R9, R37 ;  /* 0x0000000922227223 */ /* 0x000fc80000000025 */
[----:B------:R-:W-:-:S04]  /*11f0*/  FFMA R35, R35, R10, R34 ;  /* 0x0000000a23237223 */ /* 0x000fc80000000022 */
[----:B------:R-:W-:-:S04]  /*1200*/  FFMA R35, R32, R11, R35 ;  /* 0x0000000b20237223 */ /* 0x000fc80000000023 */
[----:B-1----:R-:W-:-:S04]  /*1210*/  FFMA R31, R16, R31, R35 ;  /* 0x0000001f101f7223 */ /* 0x002fc80000000023 */
[----:B------:R-:W-:-:S04]  /*1220*/  FFMA R22, R22, R17, R31 ;  /* 0x0000001116167223 */ /* 0x000fc8000000001f */
[----:B------:R-:W-:-:S04]  /*1230*/  FFMA R33, R33, R18, R22 ;  /* 0x0000001221217223 */ /* 0x000fc80000000016 */
[----:B------:R-:W-:Y:S01]  /*1240*/  FFMA R35, R26, R19, R33 ;  /* 0x000000131a237223 */ /* 0x000fe20000000021 */
        /* <DEDUP_REMOVED lines=14> */
[----:B------:R-:W-:Y:S04]  /*1330*/  LDS R33, [R6+0x200] ;  /* 0x0002000006217984 */ /* 0x000fe80000000800 */
[----:B------:R-:W5:Y:S01]  /*1340*/  LDS.128 R16, [R7+0x20] ;  /* 0x0000200007107984 */ /* 0x000f620000000c00 */
[----:B0-----:R-:W-:-:S03]  /*1350*/  FFMA R27, R12, R27, R35 ;  /* 0x0000001b0c1b7223 */ /* 0x001fc60000000023 */
[----:B------:R-:W0:Y:S01]  /*1360*/  LDS R26, [R6+0x240] ;  /* 0x00024000061a7984 */ /* 0x000e220000000800 */
[----:B-1----:R-:W-:-:S03]  /*1370*/  FFMA R20, R20, R13, R27 ;  /* 0x0000000d14147223 */ /* 0x002fc6000000001b */
[----:B------:R-:W1:Y:S01]  /*1380*/  LDS R27, [R6+0x280] ;  /* 0x00028000061b7984 */ /* 0x000e620000000800 */
[----:B--2---:R-:W-:-:S03]  /*1390*/  FFMA R29, R29, R14, R20 ;  /* 0x0000000e1d1d7223 */ /* 0x004fc60000000014 */
[----:B------:R-:W2:Y:S01]  /*13a0*/  LDS R20, [R6+0x2c0] ;  /* 0x0002c00006147984 */ /* 0x000ea20000000800 */
[----:B---3--:R-:W-:-:S03]  /*13b0*/  FFMA R35, R24, R15, R29 ;  /* 0x0000000f18237223 */ /* 0x008fc6000000001d */
[----:B------:R-:W-:Y:S04]  /*13c0*/  LDS R29, [R6+0x300] ;  /* 0x00030000061d7984 */ /* 0x000fe80000000800 */
[----:B------:R-:W3:Y:S01]  /*13d0*/  LDS.128 R12, [R7+0x30] ;  /* 0x00003000070c7984 */ /* 0x000ee20000000c00 */
[----:B----4-:R-:W-:-:S03]  /*13e0*/  FFMA R35, R8, R25, R35 ;  /* 0x0000001908237223 */ /* 0x010fc60000000023 */
[----:B------:R-:W4:Y:S04]  /*13f0*/  LDS R24, [R6+0x340] ;  /* 0x0003400006187984 */ /* 0x000f280000000800 */
[----:B------:R-:W4:Y:S01]  /*1400*/  LDS R25, [R6+0x380] ;  /* 0x0003800006197984 */ /* 0x000f220000000800 */
[----:B-----5:R-:W-:-:S03]  /*1410*/  FFMA R28, R28, R9, R35 ;  /* 0x000000091c1c7223 */ /* 0x020fc60000000023 */
[----:B------:R-:W5:Y:S01]  /*1420*/  LDS R8, [R6+0x3c0] ;  /* 0x0003c00006087984 */ /* 0x000f620000000800 */
[----:B------:R-:W-:-:S04]  /*1430*/  FFMA R31, R31, R10, R28 ;  /* 0x0000000a1f1f7223 */ /* 0x000fc8000000001c */
[----:B------:R-:W-:-:S04]  /*1440*/  FFMA R11, R22, R11, R31 ;  /* 0x0000000b160b7223 */ /* 0x000fc8000000001f */
[----:B------:R-:W-:-:S04]  /*1450*/  FFMA R11, R16, R33, R11 ;  /* 0x00000021100b7223 */ /* 0x000fc8000000000b */
[----:B0-----:R-:W-:-:S04]  /*1460*/  FFMA R26, R26, R17, R11 ;  /* 0x000000111a1a7223 */ /* 0x001fc8000000000b */
[----:B-1----:R-:W-:-:S04]  /*1470*/  FFMA R27, R27, R18, R26 ;  /* 0x000000121b1b7223 */ /* 0x002fc8000000001a */
[----:B--2---:R-:W-:-:S04]  /*1480*/  FFMA R19, R20, R19, R27 ;  /* 0x0000001314137223 */ /* 0x004fc8000000001b */
[----:B---3--:R-:W-:-:S04]  /*1490*/  FFMA R19, R12, R29, R19 ;  /* 0x0000001d0c137223 */ /* 0x008fc80000000013 */
[----:B----4-:R-:W-:-:S04]  /*14a0*/  FFMA R24, R24, R13, R19 ;  /* 0x0000000d18187223 */ /* 0x010fc80000000013 */
[----:B------:R-:W-:-:S04]  /*14b0*/  FFMA R25, R25, R14, R24 ;  /* 0x0000000e19197223 */ /* 0x000fc80000000018 */
[----:B-----5:R-:W-:Y:S01]  /*14c0*/  FFMA R31, R8, R15, R25 ;  /* 0x0000000f081f7223 */ /* 0x020fe20000000019 */
[----:B------:R-:W-:Y:S06]  /*14d0*/  BAR.SYNC.DEFER_BLOCKING 0x0 ;  /* 0x0000000000007b1d */ /* 0x000fec0000010000 */
.L_x_3:
[----:B------:R-:W-:Y:S05]  /*14e0*/  @P1 BRA `(.L_x_0) ;  /* 0x0000000000d81947 */ /* 0x000fea0003800000 */
[----:B------:R-:W0:Y:S01]  /*14f0*/  LDC.64 R8, c[0x0][0x380] ;  /* 0x0000e000ff087b82 */ /* 0x000e220000000a00 */
[C---:B------:R-:W-:Y:S02]  /*1500*/  LEA R6, R0.reuse, R3, 0x4 ;  /* 0x0000000300067211 */ /* 0x040fe400078e20ff */
[----:B------:R-:W-:-:S03]  /*1510*/  LEA R21, R0, R21, 0x4 ;  /* 0x0000001500157211 */ /* 0x000fc600078e20ff */
[----:B------:R-:W-:Y:S02]  /*1520*/  IMAD R11, R6, R5, R4 ;  /* 0x00000005060b7224 */ /* 0x000fe400078e0204 */
[----:B------:R-:W1:Y:S01]  /*1530*/  LDC.64 R12, c[0x0][0x388] ;  /* 0x0000e200ff0c7b82 */ /* 0x000e620000000a00 */
[----:B0-----:R-:W-:-:S05]  /*1540*/  IMAD.WIDE R8, R21, 0x4, R8 ;  /* 0x0000000415087825 */ /* 0x001fca00078e0208 */
[----:B------:R-:W2:Y:S01]  /*1550*/  LDG.E R6, desc[UR8][R8.64] ;  /* 0x0000000808067981 */ /* 0x000ea2000c1e1900 */
[----:B-1----:R-:W-:-:S06]  /*1560*/  IMAD.WIDE.U32 R12, R11, 0x4, R12 ;  /* 0x000000040b0c7825 */ /* 0x002fcc00078e000c */
[----:B------:R-:W3:Y:S01]  /*1570*/  LDG.E R12, desc[UR8][R12.64] ;  /* 0x000000080c0c7981 */ /* 0x000ee2000c1e1900 */
[----:B------:R-:W-:-:S04]  /*1580*/  UIADD3 UR4, UPT, UPT, UR4, 0x400, URZ ;  /* 0x0000040004047890 */ /* 0x000fc8000fffe0ff */
[----:B------:R-:W-:Y:S01]  /*1590*/  ULEA UR4, UR6, UR4, 0x18 ;  /* 0x0000000406047291 */ /* 0x000fe2000f8ec0ff */
[----:B------:R-:W-:-:S05]  /*15a0*/  LEA R15, R2, R7, 0x2 ;  /* 0x00000007020f7211 */ /* 0x000fca00078e10ff */
[----:B------:R-:W-:-:S04]  /*15b0*/  LEA R0, R2, UR4, 0x2 ;  /* 0x0000000402007c11 */ /* 0x000fc8000f8e10ff */
        /* <DEDUP_REMOVED lines=26> */
[----:B------:R-:W4:Y:S01]  /*1760*/  LDS R10, [R0+0x340] ;  /* 0x00034000000a7984 */ /* 0x000f220000000800 */
[----:B-----5:R-:W-:-:S03]  /*1770*/  FFMA R2, R2, R17, R3 ;  /* 0x0000001102027223 */ /* 0x020fc60000000003 */
[----:B------:R-:W5:Y:S04]  /*1780*/  LDS R16, [R0+0x380] ;  /* 0x0003800000107984 */ /* 0x000f680000000800 */
        /* <DEDUP_REMOVED lines=9> */
[----:B-----5:R-:W-:-:S04]  /*1820*/  FFMA R16, R16, R30, R9 ;  /* 0x0000001e10107223 */ /* 0x020fc80000000009 */
[----:B------:R-:W-:Y:S01]  /*1830*/  FFMA R31, R3, R31, R16 ;  /* 0x0000001f031f7223 */ /* 0x000fe20000000010 */
[----:B------:R-:W-:Y:S06]  /*1840*/  BAR.SYNC.DEFER_BLOCKING 0x0 ;  /* 0x0000000000007b1d */ /* 0x000fec0000010000 */
.L_x_0:
[----:B------:R-:W-:-:S04]  /*1850*/  VIMNMX R0, PT, PT, R23, R4, !PT ;  /* 0x0000000417007248 */ /* 0x000fc80007fe0100 */
[----:B------:R-:W-:-:S13]  /*1860*/  ISETP.GE.AND P0, PT, R0, R5, PT ;  /* 0x000000050000720c */ /* 0x000fda0003f06270 */
[----:B------:R-:W-:Y:S05]  /*1870*/  @P0 EXIT ;  /* 0x000000000000094d */ /* 0x000fea0003800000 */
[----:B------:R-:W0:Y:S01]  /*1880*/  LDC.64 R2, c[0x0][0x390] ;  /* 0x0000e400ff027b82 */ /* 0x000e220000000a00 */
[----:B------:R-:W-:-:S04]  /*1890*/  IMAD R5, R23, R5, R4 ;  /* 0x0000000517057224 */ /* 0x000fc800078e0204 */
[----:B0-----:R-:W-:-:S05]  /*18a0*/  IMAD.WIDE R2, R5, 0x4, R2 ;  /* 0x0000000405027825 */ /* 0x001fca00078e0202 */
[----:B------:R-:W-:Y:S01]  /*18b0*/  STG.E desc[UR8][R2.64], R31 ;  /* 0x0000001f02007986 */ /* 0x000fe2000c101908 */
[----:B------:R-:W-:Y:S05]  /*18c0*/  EXIT ;  /* 0x000000000000794d */ /* 0x000fea0003800000 */
.L_x_4:
[----:B------:R-:W-:-:S00]  /*18d0*/  BRA `(.L_x_4) ;  /* 0xfffffffc00fc7947 */ /* 0x000fc0000383ffff */
[----:B------:R-:W-:-:S00]  /*18e0*/  NOP ;  /* 0x0000000000007918 */ /* 0x000fc00000000000 */
        /* <DEDUP_REMOVED lines=9> */
.L_x_5:


//--------------------- .nv.shared._Z17gemm_tiled_kernelPKfS0_Pfi --------------------------
	.section	.nv.shared._Z17gemm_tiled_kernelPKfS0_Pfi,"aw",@nobits
	.sectionflags	@""
	.align	4
.nv.shared._Z17gemm_tiled_kernelPKfS0_Pfi:
	.zero		3072


//--------------------- .nv.shared.reserved.0     --------------------------
	.section	.nv.shared.reserved.0,"aw",@nobits
	.weak		__nv_reservedSMEM_offset_0_alias
	.size		__nv_reservedSMEM_offset_0_alias, 0, 64
	.other		__nv_reservedSMEM_offset_0_alias,@"STO_CUDA_RESERVED_SHARED STV_DEFAULT"
__nv_reservedSMEM_offset_0_alias:
	.zero		0
	.zero		64


//--------------------- .nv.constant0._Z17gemm_tiled_kernelPKfS0_Pfi --------------------------
	.section	.nv.constant0._Z17gemm_tiled_kernelPKfS0_Pfi,"a",@progbits
	.sectionflags	@""
	.align	4
.nv.constant0._Z17gemm_tiled_kernelPKfS0_Pfi:
	.zero		924


//--------------------- SYMBOLS --------------------------

	.type		.nv.reservedSmem.offset0,@object
	.size		.nv.reservedSmem.offset0,0x4
	.type		.nv.reservedSmem.cap,@object
	.size		.nv.reservedSmem.cap,0x4
